//
// Generated by NVIDIA NVVM Compiler
//
// Compiler Build ID: CL-36424714
// Cuda compilation tools, release 13.0, V13.0.88
// Based on NVVM 20.0.0
//

.version 9.0
.target sm_100
.address_size 64

	// .globl	_Z10hello_cudav
.extern .func  (.param .b32 func_retval0) vprintf
(
	.param .b64 vprintf_param_0,
	.param .b64 vprintf_param_1
)
;
.global .align 1 .b8 $str[12] = {72, 101, 108, 108, 111, 32, 67, 85, 68, 65, 10};

.visible .entry _Z10hello_cudav()
{
	.reg .b32 	%r<3>;
	.reg .b64 	%rd<3>;

	mov.u64 	%rd1, $str;
	cvta.global.u64 	%rd2, %rd1;
	{ // callseq 0, 0
	.param .b64 param0;
	st.param.b64 	[param0], %rd2;
	.param .b64 param1;
	st.param.b64 	[param1], 0;
	.param .b32 retval0;
	call.uni (retval0), 
	vprintf, 
	(
	param0, 
	param1
	);
	ld.param.b32 	%r1, [retval0];
	} // callseq 0
	ret;

}


// ===== COMPILED SASS (sm_100) =====

	.target	sm_100

	.elftype	@"ET_EXEC"


//--------------------- .note.nv.tkinfo           --------------------------
	.section	.note.nv.tkinfo,"",@"SHT_NOTE"
	.sectionflags	@"SHF_NOTE_NV_TKINFO"
	.tkinfo
        /*0018*/ 	.word	0x00000002
        /*0030*/ 	.string	""
        /*0030*/ 	.string	"ptxas"
        /*0030*/ 	.string	"Cuda compilation tools, release 13.0, V13.0.88"
        /*0030*/ 	.string	"Build cuda_13.0.r13.0/compiler.36424714_0"
        /*0030*/ 	.string	"-arch sm_100 -m 64 "



//--------------------- .note.nv.cuinfo           --------------------------
	.section	.note.nv.cuinfo,"",@"SHT_NOTE"
	.sectionflags	@"SHF_NOTE_NV_CUINFO"
        /*0018*/ 	.short	0x0002
        /*001a*/ 	.short	0x0064
        /*001c*/ 	.short	0x0082
	.zero		2


//--------------------- .nv.info                  --------------------------
	.section	.nv.info,"",@"SHT_CUDA_INFO"
	.align	4


	//----- nvinfo : EIATTR_REGCOUNT
	.align		4
        /*0000*/ 	.byte	0x04, 0x2f
        /*0002*/ 	.short	(.L_2 - .L_1)
	.align		4
.L_1:
        /*0004*/ 	.word	index@(_Z10hello_cudav)
        /*0008*/ 	.word	0x00000018


	//----- nvinfo : EIATTR_FRAME_SIZE
	.align		4
.L_2:
        /*000c*/ 	.byte	0x04, 0x11
        /*000e*/ 	.short	(.L_4 - .L_3)
	.align		4
.L_3:
        /*0010*/ 	.word	index@(_Z10hello_cudav)
        /*0014*/ 	.word	0x00000000


	//----- nvinfo : EIATTR_MIN_STACK_SIZE
	.align		4
.L_4:
        /*0018*/ 	.byte	0x04, 0x12
        /*001a*/ 	.short	(.L_6 - .L_5)
	.align		4
.L_5:
        /*001c*/ 	.word	index@(_Z10hello_cudav)
        /*0020*/ 	.word	0x00000000
.L_6:


//--------------------- .nv.compat                --------------------------
	.section	.nv.compat,"",@"SHT_CUDA_COMPAT_INFO"
	.align	4
        /*0000*/ 	.byte	0x02, 0x09, 0x00, 0x00, 0x02, 0x02, 0x01, 0x00, 0x02, 0x05, 0x05, 0x00, 0x03, 0x07, 0x01, 0x01
        /*0010*/ 	.byte	0x02, 0x03, 0x00, 0x00, 0x02, 0x06, 0x01, 0x00, 0x04, 0x0b, 0x08, 0x00, 0x09, 0x00, 0x00, 0x00
        /*0020*/ 	.byte	0x00, 0x00, 0x00, 0x00


//--------------------- .nv.info._Z10hello_cudav  --------------------------
	.section	.nv.info._Z10hello_cudav,"",@"SHT_CUDA_INFO"
	.sectionflags	@""
	.align	4


	//----- nvinfo : EIATTR_CUDA_API_VERSION
	.align		4
        /*0000*/ 	.byte	0x04, 0x37
        /*0002*/ 	.short	(.L_8 - .L_7)
.L_7:
        /*0004*/ 	.word	0x00000082


	//----- nvinfo : EIATTR_SPARSE_MMA_MASK
	.align		4
.L_8:
        /*0008*/ 	.byte	0x03, 0x50
        /*000a*/ 	.short	0x0000


	//----- nvinfo : EIATTR_MAXREG_COUNT
	.align		4
        /*000c*/ 	.byte	0x03, 0x1b
        /*000e*/ 	.short	0x00ff


	//----- nvinfo : EIATTR_EXTERNS
	.align		4
        /*0010*/ 	.byte	0x04, 0x0f
        /*0012*/ 	.short	(.L_10 - .L_9)


	//   ....[0]....
	.align		4
.L_9:
        /*0014*/ 	.word	index@(vprintf)


	//----- nvinfo : EIATTR_MERCURY_ISA_VERSION
	.align		4
.L_10:
        /*0018*/ 	.byte	0x03, 0x5f
        /*001a*/ 	.short	0x0101


	//----- nvinfo : EIATTR_VRC_CTA_INIT_COUNT
	.align		4
        /*001c*/ 	.byte	0x02, 0x4a
	.zero		1
	.zero		1


	//----- nvinfo : EIATTR_SYSCALL_OFFSETS
	.align		4
        /*0020*/ 	.byte	0x04, 0x46
        /*0022*/ 	.short	(.L_12 - .L_11)


	//   ....[0]....
.L_11:
        /*0024*/ 	.word	0x00000080


	//----- nvinfo : EIATTR_EXIT_INSTR_OFFSETS
	.align		4
.L_12:
        /*0028*/ 	.byte	0x04, 0x1c
        /*002a*/ 	.short	(.L_14 - .L_13)


	//   ....[0]....
.L_13:
        /*002c*/ 	.word	0x00000090


	//----- nvinfo : EIATTR_SW_WAR
	.align		4
.L_14:
        /*0030*/ 	.byte	0x04, 0x36
        /*0032*/ 	.short	(.L_16 - .L_15)
.L_15:
        /*0034*/ 	.word	0x00000008
.L_16:


//--------------------- .nv.callgraph             --------------------------
	.section	.nv.callgraph,"",@"SHT_CUDA_CALLGRAPH"
	.align	4
	.sectionentsize	8
	.align		4
        /*0000*/ 	.word	0x00000000
	.align		4
        /*0004*/ 	.word	0xffffffff
	.align		4
        /*0008*/ 	.word	index@(_Z10hello_cudav)
	.align		4
        /*000c*/ 	.word	index@(vprintf)
	.align		4
        /*0010*/ 	.word	0x00000000
	.align		4
        /*0014*/ 	.word	0xfffffffe
	.align		4
        /*0018*/ 	.word	0x00000000
	.align		4
        /*001c*/ 	.word	0xfffffffd
	.align		4
        /*0020*/ 	.word	0x00000000
	.align		4
        /*0024*/ 	.word	0xfffffffc


//--------------------- .nv.constant4             --------------------------
	.section	.nv.constant4,"a",@progbits
	.align	8
	.align		8
.nv.constant4:
        /*0000*/ 	.dword	vprintf
	.align		8
        /*0008*/ 	.dword	$str


//--------------------- .text._Z10hello_cudav     --------------------------
	.section	.text._Z10hello_cudav,"ax",@progbits
	.align	128
        .global         _Z10hello_cudav
        .type           _Z10hello_cudav,@function
        .size           _Z10hello_cudav,(.L_x_2 - _Z10hello_cudav)
        .other          _Z10hello_cudav,@"STO_CUDA_ENTRY STV_DEFAULT"
_Z10hello_cudav:
.text._Z10hello_cudav:
[----:B------:R-:W0:Y:S01]  /*0000*/  LDC R1, c[0x0][0x37c] ;  /* 0x0000df00ff017b82 */ /* 0x000e220000000800 */
[----:B------:R-:W-:Y:S01]  /*0010*/  MOV R0, 0x0 ;  /* 0x0000000000007802 */ /* 0x000fe20000000f00 */
[----:B------:R-:W1:Y:S01]  /*0020*/  LDCU.64 UR4, c[0x4][0x8] ;  /* 0x01000100ff0477ac */ /* 0x000e620008000a00 */
[----:B------:R-:W-:-:S05]  /*0030*/  CS2R R6, SRZ ;  /* 0x0000000000067805 */ /* 0x000fca000001ff00 */
[----:B------:R2:W3:Y:S01]  /*0040*/  LDC.64 R2, c[0x4][R0] ;  /* 0x0100000000027b82 */ /* 0x0004e20000000a00 */
[----:B-1----:R-:W-:Y:S02]  /*0050*/  IMAD.U32 R4, RZ, RZ, UR4 ;  /* 0x00000004ff047e24 */ /* 0x002fe4000f8e00ff */
[----:B--2---:R-:W-:-:S07]  /*0060*/  IMAD.U32 R5, RZ, RZ, UR5 ;  /* 0x00000005ff057e24 */ /* 0x004fce000f8e00ff */
[----:B------:R-:W-:-:S07]  /*0070*/  LEPC R20, `(.L_x_0) ;  /* 0x000000001014794e */ /* 0x000fce0000000000 */
[----:B0--3--:R-:W-:Y:S05]  /*0080*/  CALL.ABS.NOINC R2 ;  /* 0x0000000002007343 */ /* 0x009fea0003c00000 */
.L_x_0:
[----:B------:R-:W-:Y:S05]  /*0090*/  EXIT ;  /* 0x000000000000794d */ /* 0x000fea0003800000 */
.L_x_1:
[----:B------:R-:W-:-:S00]  /*00a0*/  BRA `(.L_x_1) ;  /* 0xfffffffc00fc7947 */ /* 0x000fc0000383ffff */
[----:B------:R-:W-:-:S00]  /*00b0*/  NOP ;  /* 0x0000000000007918 */ /* 0x000fc00000000000 */
        /* <DEDUP_REMOVED lines=12> */
.L_x_2:


//--------------------- .nv.global.init           --------------------------
	.section	.nv.global.init,"aw",@progbits
.nv.global.init:
	.type		$str,@object
	.size		$str,(.L_0 - $str)
$str:
        /*0000*/ 	.byte	0x48, 0x65, 0x6c, 0x6c, 0x6f, 0x20, 0x43, 0x55, 0x44, 0x41, 0x0a, 0x00
.L_0:


//--------------------- .nv.shared.reserved.0     --------------------------
	.section	.nv.shared.reserved.0,"aw",@nobits
	.weak		__nv_reservedSMEM_offset_0_alias
	.size		__nv_reservedSMEM_offset_0_alias, 0, 64
	.other		__nv_reservedSMEM_offset_0_alias,@"STO_CUDA_RESERVED_SHARED STV_DEFAULT"
__nv_reservedSMEM_offset_0_alias:
	.zero		0
	.zero		64


//--------------------- .nv.constant0._Z10hello_cudav --------------------------
	.section	.nv.constant0._Z10hello_cudav,"a",@progbits
	.sectionflags	@""
	.align	4
.nv.constant0._Z10hello_cudav:
	.zero		896


//--------------------- SYMBOLS --------------------------

	.type		.nv.reservedSmem.offset0,@object
	.size		.nv.reservedSmem.offset0,0x4
	.type		vprintf,@function
